//
// Generated by NVIDIA NVVM Compiler
//
// Compiler Build ID: CL-36424714
// Cuda compilation tools, release 13.0, V13.0.88
// Based on NVVM 20.0.0
//

.version 9.0
.target sm_100
.address_size 64

	// .globl	_Z9matrixAddPfS_S_i

.visible .entry _Z9matrixAddPfS_S_i(
	.param .u64 .ptr .align 1 _Z9matrixAddPfS_S_i_param_0,
	.param .u64 .ptr .align 1 _Z9matrixAddPfS_S_i_param_1,
	.param .u64 .ptr .align 1 _Z9matrixAddPfS_S_i_param_2,
	.param .u32 _Z9matrixAddPfS_S_i_param_3
)
{
	.reg .pred 	%p<2>;
	.reg .b32 	%r<6>;
	.reg .b32 	%f<4>;
	.reg .b64 	%rd<11>;

	ld.param.u64 	%rd1, [_Z9matrixAddPfS_S_i_param_0];
	ld.param.u64 	%rd2, [_Z9matrixAddPfS_S_i_param_1];
	ld.param.u64 	%rd3, [_Z9matrixAddPfS_S_i_param_2];
	ld.param.u32 	%r2, [_Z9matrixAddPfS_S_i_param_3];
	mov.u32 	%r3, %ctaid.x;
	mov.u32 	%r4, %ntid.x;
	mov.u32 	%r5, %tid.x;
	mad.lo.s32 	%r1, %r3, %r4, %r5;
	setp.ge.s32 	%p1, %r1, %r2;
	@%p1 bra 	$L__BB0_2;
	cvta.to.global.u64 	%rd4, %rd1;
	cvta.to.global.u64 	%rd5, %rd2;
	cvta.to.global.u64 	%rd6, %rd3;
	mul.wide.s32 	%rd7, %r1, 4;
	add.s64 	%rd8, %rd4, %rd7;
	ld.global.f32 	%f1, [%rd8];
	add.s64 	%rd9, %rd5, %rd7;
	ld.global.f32 	%f2, [%rd9];
	add.f32 	%f3, %f1, %f2;
	add.s64 	%rd10, %rd6, %rd7;
	st.global.f32 	[%rd10], %f3;
$L__BB0_2:
	ret;

}
	// .globl	_Z11matrixScalePffi
.visible .entry _Z11matrixScalePffi(
	.param .u64 .ptr .align 1 _Z11matrixScalePffi_param_0,
	.param .f32 _Z11matrixScalePffi_param_1,
	.param .u32 _Z11matrixScalePffi_param_2
)
{
	.reg .pred 	%p<2>;
	.reg .b32 	%r<6>;
	.reg .b32 	%f<4>;
	.reg .b64 	%rd<5>;

	ld.param.u64 	%rd1, [_Z11matrixScalePffi_param_0];
	ld.param.f32 	%f1, [_Z11matrixScalePffi_param_1];
	ld.param.u32 	%r2, [_Z11matrixScalePffi_param_2];
	mov.u32 	%r3, %ctaid.x;
	mov.u32 	%r4, %ntid.x;
	mov.u32 	%r5, %tid.x;
	mad.lo.s32 	%r1, %r3, %r4, %r5;
	setp.ge.s32 	%p1, %r1, %r2;
	@%p1 bra 	$L__BB1_2;
	cvta.to.global.u64 	%rd2, %rd1;
	mul.wide.s32 	%rd3, %r1, 4;
	add.s64 	%rd4, %rd2, %rd3;
	ld.global.f32 	%f2, [%rd4];
	mul.f32 	%f3, %f1, %f2;
	st.global.f32 	[%rd4], %f3;
$L__BB1_2:
	ret;

}
	// .globl	_Z12matrixSquarePfi
.visible .entry _Z12matrixSquarePfi(
	.param .u64 .ptr .align 1 _Z12matrixSquarePfi_param_0,
	.param .u32 _Z12matrixSquarePfi_param_1
)
{
	.reg .pred 	%p<2>;
	.reg .b32 	%r<6>;
	.reg .b32 	%f<3>;
	.reg .b64 	%rd<5>;

	ld.param.u64 	%rd1, [_Z12matrixSquarePfi_param_0];
	ld.param.u32 	%r2, [_Z12matrixSquarePfi_param_1];
	mov.u32 	%r3, %ctaid.x;
	mov.u32 	%r4, %ntid.x;
	mov.u32 	%r5, %tid.x;
	mad.lo.s32 	%r1, %r3, %r4, %r5;
	setp.ge.s32 	%p1, %r1, %r2;
	@%p1 bra 	$L__BB2_2;
	cvta.to.global.u64 	%rd2, %rd1;
	mul.wide.s32 	%rd3, %r1, 4;
	add.s64 	%rd4, %rd2, %rd3;
	ld.global.f32 	%f1, [%rd4];
	mul.f32 	%f2, %f1, %f1;
	st.global.f32 	[%rd4], %f2;
$L__BB2_2:
	ret;

}
	// .globl	_Z12matrixOffsetPffi
.visible .entry _Z12matrixOffsetPffi(
	.param .u64 .ptr .align 1 _Z12matrixOffsetPffi_param_0,
	.param .f32 _Z12matrixOffsetPffi_param_1,
	.param .u32 _Z12matrixOffsetPffi_param_2
)
{
	.reg .pred 	%p<2>;
	.reg .b32 	%r<6>;
	.reg .b32 	%f<4>;
	.reg .b64 	%rd<5>;

	ld.param.u64 	%rd1, [_Z12matrixOffsetPffi_param_0];
	ld.param.f32 	%f1, [_Z12matrixOffsetPffi_param_1];
	ld.param.u32 	%r2, [_Z12matrixOffsetPffi_param_2];
	mov.u32 	%r3, %ctaid.x;
	mov.u32 	%r4, %ntid.x;
	mov.u32 	%r5, %tid.x;
	mad.lo.s32 	%r1, %r3, %r4, %r5;
	setp.ge.s32 	%p1, %r1, %r2;
	@%p1 bra 	$L__BB3_2;
	cvta.to.global.u64 	%rd2, %rd1;
	mul.wide.s32 	%rd3, %r1, 4;
	add.s64 	%rd4, %rd2, %rd3;
	ld.global.f32 	%f2, [%rd4];
	add.f32 	%f3, %f1, %f2;
	st.global.f32 	[%rd4], %f3;
$L__BB3_2:
	ret;

}


// ===== COMPILED SASS (sm_100) =====

	.target	sm_100

	.elftype	@"ET_EXEC"


//--------------------- .note.nv.tkinfo           --------------------------
	.section	.note.nv.tkinfo,"",@"SHT_NOTE"
	.sectionflags	@"SHF_NOTE_NV_TKINFO"
	.tkinfo
        /*0018*/ 	.word	0x00000002
        /*0030*/ 	.string	""
        /*0030*/ 	.string	"ptxas"
        /*0030*/ 	.string	"Cuda compilation tools, release 13.0, V13.0.88"
        /*0030*/ 	.string	"Build cuda_13.0.r13.0/compiler.36424714_0"
        /*0030*/ 	.string	"-arch sm_100 -m 64 "



//--------------------- .note.nv.cuinfo           --------------------------
	.section	.note.nv.cuinfo,"",@"SHT_NOTE"
	.sectionflags	@"SHF_NOTE_NV_CUINFO"
        /*0018*/ 	.short	0x0002
        /*001a*/ 	.short	0x0064
        /*001c*/ 	.short	0x0082
	.zero		2


//--------------------- .nv.info                  --------------------------
	.section	.nv.info,"",@"SHT_CUDA_INFO"
	.align	4


	//----- nvinfo : EIATTR_REGCOUNT
	.align		4
        /*0000*/ 	.byte	0x04, 0x2f
        /*0002*/ 	.short	(.L_1 - .L_0)
	.align		4
.L_0:
        /*0004*/ 	.word	index@(_Z9matrixAddPfS_S_i)
        /*0008*/ 	.word	0x0000000c


	//----- nvinfo : EIATTR_FRAME_SIZE
	.align		4
.L_1:
        /*000c*/ 	.byte	0x04, 0x11
        /*000e*/ 	.short	(.L_3 - .L_2)
	.align		4
.L_2:
        /*0010*/ 	.word	index@(_Z9matrixAddPfS_S_i)
        /*0014*/ 	.word	0x00000000


	//----- nvinfo : EIATTR_REGCOUNT
	.align		4
.L_3:
        /*0018*/ 	.byte	0x04, 0x2f
        /*001a*/ 	.short	(.L_5 - .L_4)
	.align		4
.L_4:
        /*001c*/ 	.word	index@(_Z11matrixScalePffi)
        /*0020*/ 	.word	0x00000008


	//----- nvinfo : EIATTR_FRAME_SIZE
	.align		4
.L_5:
        /*0024*/ 	.byte	0x04, 0x11
        /*0026*/ 	.short	(.L_7 - .L_6)
	.align		4
.L_6:
        /*0028*/ 	.word	index@(_Z11matrixScalePffi)
        /*002c*/ 	.word	0x00000000


	//----- nvinfo : EIATTR_REGCOUNT
	.align		4
.L_7:
        /*0030*/ 	.byte	0x04, 0x2f
        /*0032*/ 	.short	(.L_9 - .L_8)
	.align		4
.L_8:
        /*0034*/ 	.word	index@(_Z12matrixSquarePfi)
        /*0038*/ 	.word	0x00000008


	//----- nvinfo : EIATTR_FRAME_SIZE
	.align		4
.L_9:
        /*003c*/ 	.byte	0x04, 0x11
        /*003e*/ 	.short	(.L_11 - .L_10)
	.align		4
.L_10:
        /*0040*/ 	.word	index@(_Z12matrixSquarePfi)
        /*0044*/ 	.word	0x00000000


	//----- nvinfo : EIATTR_REGCOUNT
	.align		4
.L_11:
        /*0048*/ 	.byte	0x04, 0x2f
        /*004a*/ 	.short	(.L_13 - .L_12)
	.align		4
.L_12:
        /*004c*/ 	.word	index@(_Z12matrixOffsetPffi)
        /*0050*/ 	.word	0x00000008


	//----- nvinfo : EIATTR_FRAME_SIZE
	.align		4
.L_13:
        /*0054*/ 	.byte	0x04, 0x11
        /*0056*/ 	.short	(.L_15 - .L_14)
	.align		4
.L_14:
        /*0058*/ 	.word	index@(_Z12matrixOffsetPffi)
        /*005c*/ 	.word	0x00000000


	//----- nvinfo : EIATTR_MIN_STACK_SIZE
	.align		4
.L_15:
        /*0060*/ 	.byte	0x04, 0x12
        /*0062*/ 	.short	(.L_17 - .L_16)
	.align		4
.L_16:
        /*0064*/ 	.word	index@(_Z12matrixOffsetPffi)
        /*0068*/ 	.word	0x00000000


	//----- nvinfo : EIATTR_MIN_STACK_SIZE
	.align		4
.L_17:
        /*006c*/ 	.byte	0x04, 0x12
        /*006e*/ 	.short	(.L_19 - .L_18)
	.align		4
.L_18:
        /*0070*/ 	.word	index@(_Z12matrixSquarePfi)
        /*0074*/ 	.word	0x00000000


	//----- nvinfo : EIATTR_MIN_STACK_SIZE
	.align		4
.L_19:
        /*0078*/ 	.byte	0x04, 0x12
        /*007a*/ 	.short	(.L_21 - .L_20)
	.align		4
.L_20:
        /*007c*/ 	.word	index@(_Z11matrixScalePffi)
        /*0080*/ 	.word	0x00000000


	//----- nvinfo : EIATTR_MIN_STACK_SIZE
	.align		4
.L_21:
        /*0084*/ 	.byte	0x04, 0x12
        /*0086*/ 	.short	(.L_23 - .L_22)
	.align		4
.L_22:
        /*0088*/ 	.word	index@(_Z9matrixAddPfS_S_i)
        /*008c*/ 	.word	0x00000000
.L_23:


//--------------------- .nv.compat                --------------------------
	.section	.nv.compat,"",@"SHT_CUDA_COMPAT_INFO"
	.align	4
        /*0000*/ 	.byte	0x02, 0x09, 0x00, 0x00, 0x02, 0x02, 0x01, 0x00, 0x02, 0x05, 0x05, 0x00, 0x03, 0x07, 0x01, 0x01
        /*0010*/ 	.byte	0x02, 0x03, 0x00, 0x00, 0x02, 0x06, 0x01, 0x00, 0x04, 0x0b, 0x08, 0x00, 0x09, 0x00, 0x00, 0x00
        /*0020*/ 	.byte	0x00, 0x00, 0x00, 0x00


//--------------------- .nv.info._Z12matrixOffsetPffi --------------------------
	.section	.nv.info._Z12matrixOffsetPffi,"",@"SHT_CUDA_INFO"
	.sectionflags	@""
	.align	4


	//----- nvinfo : EIATTR_CUDA_API_VERSION
	.align		4
        /*0000*/ 	.byte	0x04, 0x37
        /*0002*/ 	.short	(.L_25 - .L_24)
.L_24:
        /*0004*/ 	.word	0x00000082


	//----- nvinfo : EIATTR_KPARAM_INFO
	.align		4
.L_25:
        /*0008*/ 	.byte	0x04, 0x17
        /*000a*/ 	.short	(.L_27 - .L_26)
.L_26:
        /*000c*/ 	.word	0x00000000
        /*0010*/ 	.short	0x0002
        /*0012*/ 	.short	0x000c
        /*0014*/ 	.byte	0x00, 0xf0, 0x11, 0x00


	//----- nvinfo : EIATTR_KPARAM_INFO
	.align		4
.L_27:
        /*0018*/ 	.byte	0x04, 0x17
        /*001a*/ 	.short	(.L_29 - .L_28)
.L_28:
        /*001c*/ 	.word	0x00000000
        /*0020*/ 	.short	0x0001
        /*0022*/ 	.short	0x0008
        /*0024*/ 	.byte	0x00, 0xf0, 0x11, 0x00


	//----- nvinfo : EIATTR_KPARAM_INFO
	.align		4
.L_29:
        /*0028*/ 	.byte	0x04, 0x17
        /*002a*/ 	.short	(.L_31 - .L_30)
.L_30:
        /*002c*/ 	.word	0x00000000
        /*0030*/ 	.short	0x0000
        /*0032*/ 	.short	0x0000
        /*0034*/ 	.byte	0x00, 0xf5, 0x21, 0x00


	//----- nvinfo : EIATTR_SPARSE_MMA_MASK
	.align		4
.L_31:
        /*0038*/ 	.byte	0x03, 0x50
        /*003a*/ 	.short	0x0000


	//----- nvinfo : EIATTR_MAXREG_COUNT
	.align		4
        /*003c*/ 	.byte	0x03, 0x1b
        /*003e*/ 	.short	0x00ff


	//----- nvinfo : EIATTR_MERCURY_ISA_VERSION
	.align		4
        /*0040*/ 	.byte	0x03, 0x5f
        /*0042*/ 	.short	0x0101


	//----- nvinfo : EIATTR_VRC_CTA_INIT_COUNT
	.align		4
        /*0044*/ 	.byte	0x02, 0x4a
	.zero		1
	.zero		1


	//----- nvinfo : EIATTR_EXIT_INSTR_OFFSETS
	.align		4
        /*0048*/ 	.byte	0x04, 0x1c
        /*004a*/ 	.short	(.L_33 - .L_32)


	//   ....[0]....
.L_32:
        /*004c*/ 	.word	0x00000070


	//   ....[1]....
        /*0050*/ 	.word	0x000000f0


	//----- nvinfo : EIATTR_CBANK_PARAM_SIZE
	.align		4
.L_33:
        /*0054*/ 	.byte	0x03, 0x19
        /*0056*/ 	.short	0x0010


	//----- nvinfo : EIATTR_PARAM_CBANK
	.align		4
        /*0058*/ 	.byte	0x04, 0x0a
        /*005a*/ 	.short	(.L_35 - .L_34)
	.align		4
.L_34:
        /*005c*/ 	.word	index@(.nv.constant0._Z12matrixOffsetPffi)
        /*0060*/ 	.short	0x0380
        /*0062*/ 	.short	0x0010


	//----- nvinfo : EIATTR_SW_WAR
	.align		4
.L_35:
        /*0064*/ 	.byte	0x04, 0x36
        /*0066*/ 	.short	(.L_37 - .L_36)
.L_36:
        /*0068*/ 	.word	0x00000008
.L_37:


//--------------------- .nv.info._Z12matrixSquarePfi --------------------------
	.section	.nv.info._Z12matrixSquarePfi,"",@"SHT_CUDA_INFO"
	.sectionflags	@""
	.align	4


	//----- nvinfo : EIATTR_CUDA_API_VERSION
	.align		4
        /*0000*/ 	.byte	0x04, 0x37
        /*0002*/ 	.short	(.L_39 - .L_38)
.L_38:
        /*0004*/ 	.word	0x00000082


	//----- nvinfo : EIATTR_KPARAM_INFO
	.align		4
.L_39:
        /*0008*/ 	.byte	0x04, 0x17
        /*000a*/ 	.short	(.L_41 - .L_40)
.L_40:
        /*000c*/ 	.word	0x00000000
        /*0010*/ 	.short	0x0001
        /*0012*/ 	.short	0x0008
        /*0014*/ 	.byte	0x00, 0xf0, 0x11, 0x00


	//----- nvinfo : EIATTR_KPARAM_INFO
	.align		4
.L_41:
        /*0018*/ 	.byte	0x04, 0x17
        /*001a*/ 	.short	(.L_43 - .L_42)
.L_42:
        /*001c*/ 	.word	0x00000000
        /*0020*/ 	.short	0x0000
        /*0022*/ 	.short	0x0000
        /*0024*/ 	.byte	0x00, 0xf5, 0x21, 0x00


	//----- nvinfo : EIATTR_SPARSE_MMA_MASK
	.align		4
.L_43:
        /*0028*/ 	.byte	0x03, 0x50
        /*002a*/ 	.short	0x0000


	//----- nvinfo : EIATTR_MAXREG_COUNT
	.align		4
        /*002c*/ 	.byte	0x03, 0x1b
        /*002e*/ 	.short	0x00ff


	//----- nvinfo : EIATTR_MERCURY_ISA_VERSION
	.align		4
        /*0030*/ 	.byte	0x03, 0x5f
        /*0032*/ 	.short	0x0101


	//----- nvinfo : EIATTR_VRC_CTA_INIT_COUNT
	.align		4
        /*0034*/ 	.byte	0x02, 0x4a
	.zero		1
	.zero		1


	//----- nvinfo : EIATTR_EXIT_INSTR_OFFSETS
	.align		4
        /*0038*/ 	.byte	0x04, 0x1c
        /*003a*/ 	.short	(.L_45 - .L_44)


	//   ....[0]....
.L_44:
        /*003c*/ 	.word	0x00000070


	//   ....[1]....
        /*0040*/ 	.word	0x000000e0


	//----- nvinfo : EIATTR_CBANK_PARAM_SIZE
	.align		4
.L_45:
        /*0044*/ 	.byte	0x03, 0x19
        /*0046*/ 	.short	0x000c


	//----- nvinfo : EIATTR_PARAM_CBANK
	.align		4
        /*0048*/ 	.byte	0x04, 0x0a
        /*004a*/ 	.short	(.L_47 - .L_46)
	.align		4
.L_46:
        /*004c*/ 	.word	index@(.nv.constant0._Z12matrixSquarePfi)
        /*0050*/ 	.short	0x0380
        /*0052*/ 	.short	0x000c


	//----- nvinfo : EIATTR_SW_WAR
	.align		4
.L_47:
        /*0054*/ 	.byte	0x04, 0x36
        /*0056*/ 	.short	(.L_49 - .L_48)
.L_48:
        /*0058*/ 	.word	0x00000008
.L_49:


//--------------------- .nv.info._Z11matrixScalePffi --------------------------
	.section	.nv.info._Z11matrixScalePffi,"",@"SHT_CUDA_INFO"
	.sectionflags	@""
	.align	4


	//----- nvinfo : EIATTR_CUDA_API_VERSION
	.align		4
        /*0000*/ 	.byte	0x04, 0x37
        /*0002*/ 	.short	(.L_51 - .L_50)
.L_50:
        /*0004*/ 	.word	0x00000082


	//----- nvinfo : EIATTR_KPARAM_INFO
	.align		4
.L_51:
        /*0008*/ 	.byte	0x04, 0x17
        /*000a*/ 	.short	(.L_53 - .L_52)
.L_52:
        /*000c*/ 	.word	0x00000000
        /*0010*/ 	.short	0x0002
        /*0012*/ 	.short	0x000c
        /*0014*/ 	.byte	0x00, 0xf0, 0x11, 0x00


	//----- nvinfo : EIATTR_KPARAM_INFO
	.align		4
.L_53:
        /*0018*/ 	.byte	0x04, 0x17
        /*001a*/ 	.short	(.L_55 - .L_54)
.L_54:
        /*001c*/ 	.word	0x00000000
        /*0020*/ 	.short	0x0001
        /*0022*/ 	.short	0x0008
        /*0024*/ 	.byte	0x00, 0xf0, 0x11, 0x00


	//----- nvinfo : EIATTR_KPARAM_INFO
	.align		4
.L_55:
        /*0028*/ 	.byte	0x04, 0x17
        /*002a*/ 	.short	(.L_57 - .L_56)
.L_56:
        /*002c*/ 	.word	0x00000000
        /*0030*/ 	.short	0x0000
        /*0032*/ 	.short	0x0000
        /*0034*/ 	.byte	0x00, 0xf5, 0x21, 0x00


	//----- nvinfo : EIATTR_SPARSE_MMA_MASK
	.align		4
.L_57:
        /*0038*/ 	.byte	0x03, 0x50
        /*003a*/ 	.short	0x0000


	//----- nvinfo : EIATTR_MAXREG_COUNT
	.align		4
        /*003c*/ 	.byte	0x03, 0x1b
        /*003e*/ 	.short	0x00ff


	//----- nvinfo : EIATTR_MERCURY_ISA_VERSION
	.align		4
        /*0040*/ 	.byte	0x03, 0x5f
        /*0042*/ 	.short	0x0101


	//----- nvinfo : EIATTR_VRC_CTA_INIT_COUNT
	.align		4
        /*0044*/ 	.byte	0x02, 0x4a
	.zero		1
	.zero		1


	//----- nvinfo : EIATTR_EXIT_INSTR_OFFSETS
	.align		4
        /*0048*/ 	.byte	0x04, 0x1c
        /*004a*/ 	.short	(.L_59 - .L_58)


	//   ....[0]....
.L_58:
        /*004c*/ 	.word	0x00000070


	//   ....[1]....
        /*0050*/ 	.word	0x000000f0


	//----- nvinfo : EIATTR_CBANK_PARAM_SIZE
	.align		4
.L_59:
        /*0054*/ 	.byte	0x03, 0x19
        /*0056*/ 	.short	0x0010


	//----- nvinfo : EIATTR_PARAM_CBANK
	.align		4
        /*0058*/ 	.byte	0x04, 0x0a
        /*005a*/ 	.short	(.L_61 - .L_60)
	.align		4
.L_60:
        /*005c*/ 	.word	index@(.nv.constant0._Z11matrixScalePffi)
        /*0060*/ 	.short	0x0380
        /*0062*/ 	.short	0x0010


	//----- nvinfo : EIATTR_SW_WAR
	.align		4
.L_61:
        /*0064*/ 	.byte	0x04, 0x36
        /*0066*/ 	.short	(.L_63 - .L_62)
.L_62:
        /*0068*/ 	.word	0x00000008
.L_63:


//--------------------- .nv.info._Z9matrixAddPfS_S_i --------------------------
	.section	.nv.info._Z9matrixAddPfS_S_i,"",@"SHT_CUDA_INFO"
	.sectionflags	@""
	.align	4


	//----- nvinfo : EIATTR_CUDA_API_VERSION
	.align		4
        /*0000*/ 	.byte	0x04, 0x37
        /*0002*/ 	.short	(.L_65 - .L_64)
.L_64:
        /*0004*/ 	.word	0x00000082


	//----- nvinfo : EIATTR_KPARAM_INFO
	.align		4
.L_65:
        /*0008*/ 	.byte	0x04, 0x17
        /*000a*/ 	.short	(.L_67 - .L_66)
.L_66:
        /*000c*/ 	.word	0x00000000
        /*0010*/ 	.short	0x0003
        /*0012*/ 	.short	0x0018
        /*0014*/ 	.byte	0x00, 0xf0, 0x11, 0x00


	//----- nvinfo : EIATTR_KPARAM_INFO
	.align		4
.L_67:
        /*0018*/ 	.byte	0x04, 0x17
        /*001a*/ 	.short	(.L_69 - .L_68)
.L_68:
        /*001c*/ 	.word	0x00000000
        /*0020*/ 	.short	0x0002
        /*0022*/ 	.short	0x0010
        /*0024*/ 	.byte	0x00, 0xf5, 0x21, 0x00


	//----- nvinfo : EIATTR_KPARAM_INFO
	.align		4
.L_69:
        /*0028*/ 	.byte	0x04, 0x17
        /*002a*/ 	.short	(.L_71 - .L_70)
.L_70:
        /*002c*/ 	.word	0x00000000
        /*0030*/ 	.short	0x0001
        /*0032*/ 	.short	0x0008
        /*0034*/ 	.byte	0x00, 0xf5, 0x21, 0x00


	//----- nvinfo : EIATTR_KPARAM_INFO
	.align		4
.L_71:
        /*0038*/ 	.byte	0x04, 0x17
        /*003a*/ 	.short	(.L_73 - .L_72)
.L_72:
        /*003c*/ 	.word	0x00000000
        /*0040*/ 	.short	0x0000
        /*0042*/ 	.short	0x0000
        /*0044*/ 	.byte	0x00, 0xf5, 0x21, 0x00


	//----- nvinfo : EIATTR_SPARSE_MMA_MASK
	.align		4
.L_73:
        /*0048*/ 	.byte	0x03, 0x50
        /*004a*/ 	.short	0x0000


	//----- nvinfo : EIATTR_MAXREG_COUNT
	.align		4
        /*004c*/ 	.byte	0x03, 0x1b
        /*004e*/ 	.short	0x00ff


	//----- nvinfo : EIATTR_MERCURY_ISA_VERSION
	.align		4
        /*0050*/ 	.byte	0x03, 0x5f
        /*0052*/ 	.short	0x0101


	//----- nvinfo : EIATTR_VRC_CTA_INIT_COUNT
	.align		4
        /*0054*/ 	.byte	0x02, 0x4a
	.zero		1
	.zero		1


	//----- nvinfo : EIATTR_EXIT_INSTR_OFFSETS
	.align		4
        /*0058*/ 	.byte	0x04, 0x1c
        /*005a*/ 	.short	(.L_75 - .L_74)


	//   ....[0]....
.L_74:
        /*005c*/ 	.word	0x00000070


	//   ....[1]....
        /*0060*/ 	.word	0x00000130


	//----- nvinfo : EIATTR_CBANK_PARAM_SIZE
	.align		4
.L_75:
        /*0064*/ 	.byte	0x03, 0x19
        /*0066*/ 	.short	0x001c


	//----- nvinfo : EIATTR_PARAM_CBANK
	.align		4
        /*0068*/ 	.byte	0x04, 0x0a
        /*006a*/ 	.short	(.L_77 - .L_76)
	.align		4
.L_76:
        /*006c*/ 	.word	index@(.nv.constant0._Z9matrixAddPfS_S_i)
        /*0070*/ 	.short	0x0380
        /*0072*/ 	.short	0x001c


	//----- nvinfo : EIATTR_SW_WAR
	.align		4
.L_77:
        /*0074*/ 	.byte	0x04, 0x36
        /*0076*/ 	.short	(.L_79 - .L_78)
.L_78:
        /*0078*/ 	.word	0x00000008
.L_79:


//--------------------- .nv.callgraph             --------------------------
	.section	.nv.callgraph,"",@"SHT_CUDA_CALLGRAPH"
	.align	4
	.sectionentsize	8
	.align		4
        /*0000*/ 	.word	0x00000000
	.align		4
        /*0004*/ 	.word	0xffffffff
	.align		4
        /*0008*/ 	.word	0x00000000
	.align		4
        /*000c*/ 	.word	0xfffffffe
	.align		4
        /*0010*/ 	.word	0x00000000
	.align		4
        /*0014*/ 	.word	0xfffffffd
	.align		4
        /*0018*/ 	.word	0x00000000
	.align		4
        /*001c*/ 	.word	0xfffffffc


//--------------------- .text._Z12matrixOffsetPffi --------------------------
	.section	.text._Z12matrixOffsetPffi,"ax",@progbits
	.align	128
        .global         _Z12matrixOffsetPffi
        .type           _Z12matrixOffsetPffi,@function
        .size           _Z12matrixOffsetPffi,(.L_x_4 - _Z12matrixOffsetPffi)
        .other          _Z12matrixOffsetPffi,@"STO_CUDA_ENTRY STV_DEFAULT"
_Z12matrixOffsetPffi:
.text._Z12matrixOffsetPffi:
[----:B------:R-:W-:Y:S01]  /*0000*/  LDC R1, c[0x0][0x37c] ;  /* 0x0000df00ff017b82 */ /* 0x000fe20000000800 */
[----:B------:R-:W0:Y:S07]  /*0010*/  S2R R0, SR_TID.X ;  /* 0x0000000000007919 */ /* 0x000e2e0000002100 */
[----:B------:R-:W0:Y:S01]  /*0020*/  S2UR UR4, SR_CTAID.X ;  /* 0x00000000000479c3 */ /* 0x000e220000002500 */
[----:B------:R-:W1:Y:S07]  /*0030*/  LDCU UR5, c[0x0][0x38c] ;  /* 0x00007180ff0577ac */ /* 0x000e6e0008000800 */
[----:B------:R-:W0:Y:S02]  /*0040*/  LDC R5, c[0x0][0x360] ;  /* 0x0000d800ff057b82 */ /* 0x000e240000000800 */
[----:B0-----:R-:W-:-:S05]  /*0050*/  IMAD R5, R5, UR4, R0 ;  /* 0x0000000405057c24 */ /* 0x001fca000f8e0200 */
[----:B-1----:R-:W-:-:S13]  /*0060*/  ISETP.GE.AND P0, PT, R5, UR5, PT ;  /* 0x0000000505007c0c */ /* 0x002fda000bf06270 */
[----:B------:R-:W-:Y:S05]  /*0070*/  @P0 EXIT ;  /* 0x000000000000094d */ /* 0x000fea0003800000 */
[----:B------:R-:W0:Y:S01]  /*0080*/  LDC.64 R2, c[0x0][0x380] ;  /* 0x0000e000ff027b82 */ /* 0x000e220000000a00 */
[----:B------:R-:W1:Y:S01]  /*0090*/  LDCU.64 UR4, c[0x0][0x358] ;  /* 0x00006b00ff0477ac */ /* 0x000e620008000a00 */
[----:B------:R-:W2:Y:S01]  /*00a0*/  LDCU UR6, c[0x0][0x388] ;  /* 0x00007100ff0677ac */ /* 0x000ea20008000800 */
[----:B0-----:R-:W-:-:S05]  /*00b0*/  IMAD.WIDE R2, R5, 0x4, R2 ;  /* 0x0000000405027825 */ /* 0x001fca00078e0202 */
[----:B-1----:R-:W2:Y:S02]  /*00c0*/  LDG.E R0, desc[UR4][R2.64] ;  /* 0x0000000402007981 */ /* 0x002ea4000c1e1900 */
[----:B--2---:R-:W-:-:S05]  /*00d0*/  FADD R5, R0, UR6 ;  /* 0x0000000600057e21 */ /* 0x004fca0008000000 */
[----:B------:R-:W-:Y:S01]  /*00e0*/  STG.E desc[UR4][R2.64], R5 ;  /* 0x0000000502007986 */ /* 0x000fe2000c101904 */
[----:B------:R-:W-:Y:S05]  /*00f0*/  EXIT ;  /* 0x000000000000794d */ /* 0x000fea0003800000 */
.L_x_0:
[----:B------:R-:W-:-:S00]  /*0100*/  BRA `(.L_x_0) ;  /* 0xfffffffc00fc7947 */ /* 0x000fc0000383ffff */
[----:B------:R-:W-:-:S00]  /*0110*/  NOP ;  /* 0x0000000000007918 */ /* 0x000fc00000000000 */
        /* <DEDUP_REMOVED lines=14> */
.L_x_4:


//--------------------- .text._Z12matrixSquarePfi --------------------------
	.section	.text._Z12matrixSquarePfi,"ax",@progbits
	.align	128
        .global         _Z12matrixSquarePfi
        .type           _Z12matrixSquarePfi,@function
        .size           _Z12matrixSquarePfi,(.L_x_5 - _Z12matrixSquarePfi)
        .other          _Z12matrixSquarePfi,@"STO_CUDA_ENTRY STV_DEFAULT"
_Z12matrixSquarePfi:
.text._Z12matrixSquarePfi:
        /* <DEDUP_REMOVED lines=10> */
[----:B0-----:R-:W-:-:S05]  /*00a0*/  IMAD.WIDE R2, R5, 0x4, R2 ;  /* 0x0000000405027825 */ /* 0x001fca00078e0202 */
[----:B-1----:R-:W2:Y:S02]  /*00b0*/  LDG.E R0, desc[UR4][R2.64] ;  /* 0x0000000402007981 */ /* 0x002ea4000c1e1900 */
[----:B--2---:R-:W-:-:S05]  /*00c0*/  FMUL R5, R0, R0 ;  /* 0x0000000000057220 */ /* 0x004fca0000400000 */
[----:B------:R-:W-:Y:S01]  /*00d0*/  STG.E desc[UR4][R2.64], R5 ;  /* 0x0000000502007986 */ /* 0x000fe2000c101904 */
[----:B------:R-:W-:Y:S05]  /*00e0*/  EXIT ;  /* 0x000000000000794d */ /* 0x000fea0003800000 */
.L_x_1:
        /* <DEDUP_REMOVED lines=9> */
.L_x_5:


//--------------------- .text._Z11matrixScalePffi --------------------------
	.section	.text._Z11matrixScalePffi,"ax",@progbits
	.align	128
        .global         _Z11matrixScalePffi
        .type           _Z11matrixScalePffi,@function
        .size           _Z11matrixScalePffi,(.L_x_6 - _Z11matrixScalePffi)
        .other          _Z11matrixScalePffi,@"STO_CUDA_ENTRY STV_DEFAULT"
_Z11matrixScalePffi:
.text._Z11matrixScalePffi:
        /* <DEDUP_REMOVED lines=13> */
[----:B--2---:R-:W-:-:S05]  /*00d0*/  FMUL R5, R0, UR6 ;  /* 0x0000000600057c20 */ /* 0x004fca0008400000 */
[----:B------:R-:W-:Y:S01]  /*00e0*/  STG.E desc[UR4][R2.64], R5 ;  /* 0x0000000502007986 */ /* 0x000fe2000c101904 */
[----:B------:R-:W-:Y:S05]  /*00f0*/  EXIT ;  /* 0x000000000000794d */ /* 0x000fea0003800000 */
.L_x_2:
        /* <DEDUP_REMOVED lines=16> */
.L_x_6:


//--------------------- .text._Z9matrixAddPfS_S_i --------------------------
	.section	.text._Z9matrixAddPfS_S_i,"ax",@progbits
	.align	128
        .global         _Z9matrixAddPfS_S_i
        .type           _Z9matrixAddPfS_S_i,@function
        .size           _Z9matrixAddPfS_S_i,(.L_x_7 - _Z9matrixAddPfS_S_i)
        .other          _Z9matrixAddPfS_S_i,@"STO_CUDA_ENTRY STV_DEFAULT"
_Z9matrixAddPfS_S_i:
.text._Z9matrixAddPfS_S_i:
        /* <DEDUP_REMOVED lines=9> */
[----:B------:R-:W1:Y:S07]  /*0090*/  LDCU.64 UR4, c[0x0][0x358] ;  /* 0x00006b00ff0477ac */ /* 0x000e6e0008000a00 */
[----:B------:R-:W2:Y:S08]  /*00a0*/  LDC.64 R4, c[0x0][0x388] ;  /* 0x0000e200ff047b82 */ /* 0x000eb00000000a00 */
[----:B------:R-:W3:Y:S01]  /*00b0*/  LDC.64 R6, c[0x0][0x390] ;  /* 0x0000e400ff067b82 */ /* 0x000ee20000000a00 */
[----:B0-----:R-:W-:-:S06]  /*00c0*/  IMAD.WIDE R2, R9, 0x4, R2 ;  /* 0x0000000409027825 */ /* 0x001fcc00078e0202 */
[----:B-1----:R-:W4:Y:S01]  /*00d0*/  LDG.E R2, desc[UR4][R2.64] ;  /* 0x0000000402027981 */ /* 0x002f22000c1e1900 */
[----:B--2---:R-:W-:-:S06]  /*00e0*/  IMAD.WIDE R4, R9, 0x4, R4 ;  /* 0x0000000409047825 */ /* 0x004fcc00078e0204 */
[----:B------:R-:W4:Y:S01]  /*00f0*/  LDG.E R5, desc[UR4][R4.64] ;  /* 0x0000000404057981 */ /* 0x000f22000c1e1900 */
[----:B---3--:R-:W-:-:S04]  /*0100*/  IMAD.WIDE R6, R9, 0x4, R6 ;  /* 0x0000000409067825 */ /* 0x008fc800078e0206 */
[----:B----4-:R-:W-:-:S05]  /*0110*/  FADD R9, R2, R5 ;  /* 0x0000000502097221 */ /* 0x010fca0000000000 */
[----:B------:R-:W-:Y:S01]  /*0120*/  STG.E desc[UR4][R6.64], R9 ;  /* 0x0000000906007986 */ /* 0x000fe2000c101904 */
[----:B------:R-:W-:Y:S05]  /*0130*/  EXIT ;  /* 0x000000000000794d */ /* 0x000fea0003800000 */
.L_x_3:
        /* <DEDUP_REMOVED lines=12> */
.L_x_7:


//--------------------- .nv.shared.reserved.0     --------------------------
	.section	.nv.shared.reserved.0,"aw",@nobits
	.weak		__nv_reservedSMEM_offset_0_alias
	.size		__nv_reservedSMEM_offset_0_alias, 0, 64
	.other		__nv_reservedSMEM_offset_0_alias,@"STO_CUDA_RESERVED_SHARED STV_DEFAULT"
__nv_reservedSMEM_offset_0_alias:
	.zero		0
	.zero		64


//--------------------- .nv.constant0._Z12matrixOffsetPffi --------------------------
	.section	.nv.constant0._Z12matrixOffsetPffi,"a",@progbits
	.sectionflags	@""
	.align	4
.nv.constant0._Z12matrixOffsetPffi:
	.zero		912


//--------------------- .nv.constant0._Z12matrixSquarePfi --------------------------
	.section	.nv.constant0._Z12matrixSquarePfi,"a",@progbits
	.sectionflags	@""
	.align	4
.nv.constant0._Z12matrixSquarePfi:
	.zero		908


//--------------------- .nv.constant0._Z11matrixScalePffi --------------------------
	.section	.nv.constant0._Z11matrixScalePffi,"a",@progbits
	.sectionflags	@""
	.align	4
.nv.constant0._Z11matrixScalePffi:
	.zero		912


//--------------------- .nv.constant0._Z9matrixAddPfS_S_i --------------------------
	.section	.nv.constant0._Z9matrixAddPfS_S_i,"a",@progbits
	.sectionflags	@""
	.align	4
.nv.constant0._Z9matrixAddPfS_S_i:
	.zero		924


//--------------------- SYMBOLS --------------------------

	.type		.nv.reservedSmem.offset0,@object
	.size		.nv.reservedSmem.offset0,0x4
